//
// Generated by NVIDIA NVVM Compiler
//
// Compiler Build ID: CL-36424714
// Cuda compilation tools, release 13.0, V13.0.88
// Based on NVVM 20.0.0
//

.version 9.0
.target sm_100
.address_size 64

	// .globl	_Z9matrixmulPiS_S_iii

.visible .entry _Z9matrixmulPiS_S_iii(
	.param .u64 .ptr .align 1 _Z9matrixmulPiS_S_iii_param_0,
	.param .u64 .ptr .align 1 _Z9matrixmulPiS_S_iii_param_1,
	.param .u64 .ptr .align 1 _Z9matrixmulPiS_S_iii_param_2,
	.param .u32 _Z9matrixmulPiS_S_iii_param_3,
	.param .u32 _Z9matrixmulPiS_S_iii_param_4,
	.param .u32 _Z9matrixmulPiS_S_iii_param_5
)
{
	.reg .pred 	%p<13>;
	.reg .b32 	%r<107>;
	.reg .b64 	%rd<53>;

	ld.param.u64 	%rd7, [_Z9matrixmulPiS_S_iii_param_0];
	ld.param.u64 	%rd8, [_Z9matrixmulPiS_S_iii_param_1];
	ld.param.u64 	%rd6, [_Z9matrixmulPiS_S_iii_param_2];
	ld.param.u32 	%r32, [_Z9matrixmulPiS_S_iii_param_3];
	ld.param.u32 	%r30, [_Z9matrixmulPiS_S_iii_param_4];
	ld.param.u32 	%r31, [_Z9matrixmulPiS_S_iii_param_5];
	cvta.to.global.u64 	%rd1, %rd8;
	cvta.to.global.u64 	%rd2, %rd7;
	mov.u32 	%r33, %ctaid.y;
	mov.u32 	%r34, %ntid.y;
	mov.u32 	%r35, %tid.y;
	mad.lo.s32 	%r1, %r33, %r34, %r35;
	mov.u32 	%r36, %ctaid.x;
	mov.u32 	%r37, %ntid.x;
	mov.u32 	%r38, %tid.x;
	mad.lo.s32 	%r2, %r36, %r37, %r38;
	setp.ge.s32 	%p1, %r1, %r32;
	setp.ge.s32 	%p2, %r2, %r30;
	or.pred  	%p3, %p1, %p2;
	@%p3 bra 	$L__BB0_14;
	setp.lt.s32 	%p4, %r31, 1;
	mov.b32 	%r106, 0;
	@%p4 bra 	$L__BB0_13;
	mul.lo.s32 	%r3, %r31, %r1;
	and.b32  	%r4, %r31, 7;
	setp.lt.u32 	%p5, %r31, 8;
	mov.b32 	%r101, 0;
	mov.u32 	%r106, %r101;
	@%p5 bra 	$L__BB0_5;
	and.b32  	%r101, %r31, 2147483640;
	neg.s32 	%r95, %r101;
	shl.b32 	%r7, %r30, 3;
	mul.wide.u32 	%rd9, %r3, 4;
	add.s64 	%rd10, %rd9, %rd2;
	add.s64 	%rd52, %rd10, 16;
	mov.b32 	%r106, 0;
	mul.wide.s32 	%rd13, %r30, 4;
	mov.u32 	%r94, %r2;
$L__BB0_4:
	.pragma "nounroll";
	ld.global.u32 	%r43, [%rd52+-16];
	mul.wide.s32 	%rd11, %r94, 4;
	add.s64 	%rd12, %rd1, %rd11;
	ld.global.u32 	%r44, [%rd12];
	mad.lo.s32 	%r45, %r44, %r43, %r106;
	ld.global.u32 	%r46, [%rd52+-12];
	add.s64 	%rd14, %rd12, %rd13;
	ld.global.u32 	%r47, [%rd14];
	mad.lo.s32 	%r48, %r47, %r46, %r45;
	ld.global.u32 	%r49, [%rd52+-8];
	add.s64 	%rd15, %rd14, %rd13;
	ld.global.u32 	%r50, [%rd15];
	mad.lo.s32 	%r51, %r50, %r49, %r48;
	ld.global.u32 	%r52, [%rd52+-4];
	add.s64 	%rd16, %rd15, %rd13;
	ld.global.u32 	%r53, [%rd16];
	mad.lo.s32 	%r54, %r53, %r52, %r51;
	ld.global.u32 	%r55, [%rd52];
	add.s64 	%rd17, %rd16, %rd13;
	ld.global.u32 	%r56, [%rd17];
	mad.lo.s32 	%r57, %r56, %r55, %r54;
	ld.global.u32 	%r58, [%rd52+4];
	add.s64 	%rd18, %rd17, %rd13;
	ld.global.u32 	%r59, [%rd18];
	mad.lo.s32 	%r60, %r59, %r58, %r57;
	ld.global.u32 	%r61, [%rd52+8];
	add.s64 	%rd19, %rd18, %rd13;
	ld.global.u32 	%r62, [%rd19];
	mad.lo.s32 	%r63, %r62, %r61, %r60;
	ld.global.u32 	%r64, [%rd52+12];
	add.s64 	%rd20, %rd19, %rd13;
	ld.global.u32 	%r65, [%rd20];
	mad.lo.s32 	%r106, %r65, %r64, %r63;
	add.s32 	%r95, %r95, 8;
	add.s32 	%r94, %r94, %r7;
	add.s64 	%rd52, %rd52, 32;
	setp.ne.s32 	%p6, %r95, 0;
	@%p6 bra 	$L__BB0_4;
$L__BB0_5:
	setp.eq.s32 	%p7, %r4, 0;
	@%p7 bra 	$L__BB0_13;
	and.b32  	%r17, %r31, 3;
	setp.lt.u32 	%p8, %r4, 4;
	@%p8 bra 	$L__BB0_8;
	add.s32 	%r67, %r101, %r3;
	mul.wide.u32 	%rd21, %r67, 4;
	add.s64 	%rd22, %rd2, %rd21;
	ld.global.u32 	%r68, [%rd22];
	mad.lo.s32 	%r69, %r101, %r30, %r2;
	mul.wide.s32 	%rd23, %r69, 4;
	add.s64 	%rd24, %rd1, %rd23;
	ld.global.u32 	%r70, [%rd24];
	mad.lo.s32 	%r71, %r70, %r68, %r106;
	cvt.u64.u32 	%rd25, %r3;
	cvt.u64.u32 	%rd26, %r101;
	add.s64 	%rd27, %rd26, %rd25;
	shl.b64 	%rd28, %rd27, 2;
	add.s64 	%rd29, %rd2, %rd28;
	ld.global.u32 	%r72, [%rd29+4];
	mul.wide.s32 	%rd30, %r30, 4;
	add.s64 	%rd31, %rd24, %rd30;
	ld.global.u32 	%r73, [%rd31];
	mad.lo.s32 	%r74, %r73, %r72, %r71;
	ld.global.u32 	%r75, [%rd29+8];
	add.s64 	%rd32, %rd31, %rd30;
	ld.global.u32 	%r76, [%rd32];
	mad.lo.s32 	%r77, %r76, %r75, %r74;
	ld.global.u32 	%r78, [%rd29+12];
	add.s64 	%rd33, %rd32, %rd30;
	ld.global.u32 	%r79, [%rd33];
	mad.lo.s32 	%r106, %r79, %r78, %r77;
	add.s32 	%r101, %r101, 4;
$L__BB0_8:
	setp.eq.s32 	%p9, %r17, 0;
	@%p9 bra 	$L__BB0_13;
	setp.eq.s32 	%p10, %r17, 1;
	@%p10 bra 	$L__BB0_11;
	add.s32 	%r81, %r101, %r3;
	mul.wide.u32 	%rd34, %r81, 4;
	add.s64 	%rd35, %rd2, %rd34;
	ld.global.u32 	%r82, [%rd35];
	mad.lo.s32 	%r83, %r101, %r30, %r2;
	mul.wide.s32 	%rd36, %r83, 4;
	add.s64 	%rd37, %rd1, %rd36;
	ld.global.u32 	%r84, [%rd37];
	mad.lo.s32 	%r85, %r84, %r82, %r106;
	cvt.u64.u32 	%rd38, %r3;
	cvt.u64.u32 	%rd39, %r101;
	add.s64 	%rd40, %rd39, %rd38;
	shl.b64 	%rd41, %rd40, 2;
	add.s64 	%rd42, %rd2, %rd41;
	ld.global.u32 	%r86, [%rd42+4];
	mul.wide.s32 	%rd43, %r30, 4;
	add.s64 	%rd44, %rd37, %rd43;
	ld.global.u32 	%r87, [%rd44];
	mad.lo.s32 	%r106, %r87, %r86, %r85;
	add.s32 	%r101, %r101, 2;
$L__BB0_11:
	and.b32  	%r88, %r31, 1;
	setp.eq.b32 	%p11, %r88, 1;
	not.pred 	%p12, %p11;
	@%p12 bra 	$L__BB0_13;
	add.s32 	%r89, %r101, %r3;
	mul.wide.u32 	%rd45, %r89, 4;
	add.s64 	%rd46, %rd2, %rd45;
	ld.global.u32 	%r90, [%rd46];
	mad.lo.s32 	%r91, %r101, %r30, %r2;
	mul.wide.s32 	%rd47, %r91, 4;
	add.s64 	%rd48, %rd1, %rd47;
	ld.global.u32 	%r92, [%rd48];
	mad.lo.s32 	%r106, %r92, %r90, %r106;
$L__BB0_13:
	mad.lo.s32 	%r93, %r30, %r1, %r2;
	cvta.to.global.u64 	%rd49, %rd6;
	mul.wide.s32 	%rd50, %r93, 4;
	add.s64 	%rd51, %rd49, %rd50;
	st.global.u32 	[%rd51], %r106;
$L__BB0_14:
	ret;

}


// ===== COMPILED SASS (sm_100) =====

	.target	sm_100

	.elftype	@"ET_EXEC"


//--------------------- .note.nv.tkinfo           --------------------------
	.section	.note.nv.tkinfo,"",@"SHT_NOTE"
	.sectionflags	@"SHF_NOTE_NV_TKINFO"
	.tkinfo
        /*0018*/ 	.word	0x00000002
        /*0030*/ 	.string	""
        /*0030*/ 	.string	"ptxas"
        /*0030*/ 	.string	"Cuda compilation tools, release 13.0, V13.0.88"
        /*0030*/ 	.string	"Build cuda_13.0.r13.0/compiler.36424714_0"
        /*0030*/ 	.string	"-arch sm_100 -m 64 "



//--------------------- .note.nv.cuinfo           --------------------------
	.section	.note.nv.cuinfo,"",@"SHT_NOTE"
	.sectionflags	@"SHF_NOTE_NV_CUINFO"
        /*0018*/ 	.short	0x0002
        /*001a*/ 	.short	0x0064
        /*001c*/ 	.short	0x0082
	.zero		2


//--------------------- .nv.info                  --------------------------
	.section	.nv.info,"",@"SHT_CUDA_INFO"
	.align	4


	//----- nvinfo : EIATTR_REGCOUNT
	.align		4
        /*0000*/ 	.byte	0x04, 0x2f
        /*0002*/ 	.short	(.L_1 - .L_0)
	.align		4
.L_0:
        /*0004*/ 	.word	index@(_Z9matrixmulPiS_S_iii)
        /*0008*/ 	.word	0x00000020


	//----- nvinfo : EIATTR_FRAME_SIZE
	.align		4
.L_1:
        /*000c*/ 	.byte	0x04, 0x11
        /*000e*/ 	.short	(.L_3 - .L_2)
	.align		4
.L_2:
        /*0010*/ 	.word	index@(_Z9matrixmulPiS_S_iii)
        /*0014*/ 	.word	0x00000000


	//----- nvinfo : EIATTR_MIN_STACK_SIZE
	.align		4
.L_3:
        /*0018*/ 	.byte	0x04, 0x12
        /*001a*/ 	.short	(.L_5 - .L_4)
	.align		4
.L_4:
        /*001c*/ 	.word	index@(_Z9matrixmulPiS_S_iii)
        /*0020*/ 	.word	0x00000000
.L_5:


//--------------------- .nv.compat                --------------------------
	.section	.nv.compat,"",@"SHT_CUDA_COMPAT_INFO"
	.align	4
        /*0000*/ 	.byte	0x02, 0x09, 0x00, 0x00, 0x02, 0x02, 0x01, 0x00, 0x02, 0x05, 0x05, 0x00, 0x03, 0x07, 0x01, 0x01
        /*0010*/ 	.byte	0x02, 0x03, 0x00, 0x00, 0x02, 0x06, 0x01, 0x00, 0x04, 0x0b, 0x08, 0x00, 0x09, 0x00, 0x00, 0x00
        /*0020*/ 	.byte	0x00, 0x00, 0x00, 0x00


//--------------------- .nv.info._Z9matrixmulPiS_S_iii --------------------------
	.section	.nv.info._Z9matrixmulPiS_S_iii,"",@"SHT_CUDA_INFO"
	.sectionflags	@""
	.align	4


	//----- nvinfo : EIATTR_CUDA_API_VERSION
	.align		4
        /*0000*/ 	.byte	0x04, 0x37
        /*0002*/ 	.short	(.L_7 - .L_6)
.L_6:
        /*0004*/ 	.word	0x00000082


	//----- nvinfo : EIATTR_KPARAM_INFO
	.align		4
.L_7:
        /*0008*/ 	.byte	0x04, 0x17
        /*000a*/ 	.short	(.L_9 - .L_8)
.L_8:
        /*000c*/ 	.word	0x00000000
        /*0010*/ 	.short	0x0005
        /*0012*/ 	.short	0x0020
        /*0014*/ 	.byte	0x00, 0xf0, 0x11, 0x00


	//----- nvinfo : EIATTR_KPARAM_INFO
	.align		4
.L_9:
        /*0018*/ 	.byte	0x04, 0x17
        /*001a*/ 	.short	(.L_11 - .L_10)
.L_10:
        /*001c*/ 	.word	0x00000000
        /*0020*/ 	.short	0x0004
        /*0022*/ 	.short	0x001c
        /*0024*/ 	.byte	0x00, 0xf0, 0x11, 0x00


	//----- nvinfo : EIATTR_KPARAM_INFO
	.align		4
.L_11:
        /*0028*/ 	.byte	0x04, 0x17
        /*002a*/ 	.short	(.L_13 - .L_12)
.L_12:
        /*002c*/ 	.word	0x00000000
        /*0030*/ 	.short	0x0003
        /*0032*/ 	.short	0x0018
        /*0034*/ 	.byte	0x00, 0xf0, 0x11, 0x00


	//----- nvinfo : EIATTR_KPARAM_INFO
	.align		4
.L_13:
        /*0038*/ 	.byte	0x04, 0x17
        /*003a*/ 	.short	(.L_15 - .L_14)
.L_14:
        /*003c*/ 	.word	0x00000000
        /*0040*/ 	.short	0x0002
        /*0042*/ 	.short	0x0010
        /*0044*/ 	.byte	0x00, 0xf5, 0x21, 0x00


	//----- nvinfo : EIATTR_KPARAM_INFO
	.align		4
.L_15:
        /*0048*/ 	.byte	0x04, 0x17
        /*004a*/ 	.short	(.L_17 - .L_16)
.L_16:
        /*004c*/ 	.word	0x00000000
        /*0050*/ 	.short	0x0001
        /*0052*/ 	.short	0x0008
        /*0054*/ 	.byte	0x00, 0xf5, 0x21, 0x00


	//----- nvinfo : EIATTR_KPARAM_INFO
	.align		4
.L_17:
        /*0058*/ 	.byte	0x04, 0x17
        /*005a*/ 	.short	(.L_19 - .L_18)
.L_18:
        /*005c*/ 	.word	0x00000000
        /*0060*/ 	.short	0x0000
        /*0062*/ 	.short	0x0000
        /*0064*/ 	.byte	0x00, 0xf5, 0x21, 0x00


	//----- nvinfo : EIATTR_SPARSE_MMA_MASK
	.align		4
.L_19:
        /*0068*/ 	.byte	0x03, 0x50
        /*006a*/ 	.short	0x0000


	//----- nvinfo : EIATTR_MAXREG_COUNT
	.align		4
        /*006c*/ 	.byte	0x03, 0x1b
        /*006e*/ 	.short	0x00ff


	//----- nvinfo : EIATTR_MERCURY_ISA_VERSION
	.align		4
        /*0070*/ 	.byte	0x03, 0x5f
        /*0072*/ 	.short	0x0101


	//----- nvinfo : EIATTR_VRC_CTA_INIT_COUNT
	.align		4
        /*0074*/ 	.byte	0x02, 0x4a
	.zero		1
	.zero		1


	//----- nvinfo : EIATTR_EXIT_INSTR_OFFSETS
	.align		4
        /*0078*/ 	.byte	0x04, 0x1c
        /*007a*/ 	.short	(.L_21 - .L_20)


	//   ....[0]....
.L_20:
        /*007c*/ 	.word	0x000000c0


	//   ....[1]....
        /*0080*/ 	.word	0x000008d0


	//----- nvinfo : EIATTR_CBANK_PARAM_SIZE
	.align		4
.L_21:
        /*0084*/ 	.byte	0x03, 0x19
        /*0086*/ 	.short	0x0024


	//----- nvinfo : EIATTR_PARAM_CBANK
	.align		4
        /*0088*/ 	.byte	0x04, 0x0a
        /*008a*/ 	.short	(.L_23 - .L_22)
	.align		4
.L_22:
        /*008c*/ 	.word	index@(.nv.constant0._Z9matrixmulPiS_S_iii)
        /*0090*/ 	.short	0x0380
        /*0092*/ 	.short	0x0024


	//----- nvinfo : EIATTR_SW_WAR
	.align		4
.L_23:
        /*0094*/ 	.byte	0x04, 0x36
        /*0096*/ 	.short	(.L_25 - .L_24)
.L_24:
        /*0098*/ 	.word	0x00000008
.L_25:


//--------------------- .nv.callgraph             --------------------------
	.section	.nv.callgraph,"",@"SHT_CUDA_CALLGRAPH"
	.align	4
	.sectionentsize	8
	.align		4
        /*0000*/ 	.word	0x00000000
	.align		4
        /*0004*/ 	.word	0xffffffff
	.align		4
        /*0008*/ 	.word	0x00000000
	.align		4
        /*000c*/ 	.word	0xfffffffe
	.align		4
        /*0010*/ 	.word	0x00000000
	.align		4
        /*0014*/ 	.word	0xfffffffd
	.align		4
        /*0018*/ 	.word	0x00000000
	.align		4
        /*001c*/ 	.word	0xfffffffc


//--------------------- .text._Z9matrixmulPiS_S_iii --------------------------
	.section	.text._Z9matrixmulPiS_S_iii,"ax",@progbits
	.align	128
        .global         _Z9matrixmulPiS_S_iii
        .type           _Z9matrixmulPiS_S_iii,@function
        .size           _Z9matrixmulPiS_S_iii,(.L_x_5 - _Z9matrixmulPiS_S_iii)
        .other          _Z9matrixmulPiS_S_iii,@"STO_CUDA_ENTRY STV_DEFAULT"
_Z9matrixmulPiS_S_iii:
.text._Z9matrixmulPiS_S_iii:
[----:B------:R-:W-:Y:S01]  /*0000*/  LDC R1, c[0x0][0x37c] ;  /* 0x0000df00ff017b82 */ /* 0x000fe20000000800 */
[----:B------:R-:W0:Y:S07]  /*0010*/  S2R R5, SR_TID.X ;  /* 0x0000000000057919 */ /* 0x000e2e0000002100 */
[----:B------:R-:W1:Y:S01]  /*0020*/  LDC R19, c[0x0][0x364] ;  /* 0x0000d900ff137b82 */ /* 0x000e620000000800 */
[----:B------:R-:W1:Y:S07]  /*0030*/  S2R R4, SR_TID.Y ;  /* 0x0000000000047919 */ /* 0x000e6e0000002200 */
[----:B------:R-:W0:Y:S08]  /*0040*/  S2UR UR5, SR_CTAID.X ;  /* 0x00000000000579c3 */ /* 0x000e300000002500 */
[----:B------:R-:W0:Y:S08]  /*0050*/  LDC R0, c[0x0][0x360] ;  /* 0x0000d800ff007b82 */ /* 0x000e300000000800 */
[----:B------:R-:W1:Y:S08]  /*0060*/  S2UR UR4, SR_CTAID.Y ;  /* 0x00000000000479c3 */ /* 0x000e700000002600 */
[----:B------:R-:W2:Y:S01]  /*0070*/  LDC.64 R2, c[0x0][0x398] ;  /* 0x0000e600ff027b82 */ /* 0x000ea20000000a00 */
[----:B0-----:R-:W-:-:S02]  /*0080*/  IMAD R0, R0, UR5, R5 ;  /* 0x0000000500007c24 */ /* 0x001fc4000f8e0205 */
[----:B-1----:R-:W-:-:S03]  /*0090*/  IMAD R19, R19, UR4, R4 ;  /* 0x0000000413137c24 */ /* 0x002fc6000f8e0204 */
[----:B--2---:R-:W-:-:S04]  /*00a0*/  ISETP.GE.AND P0, PT, R0, R3, PT ;  /* 0x000000030000720c */ /* 0x004fc80003f06270 */
[----:B------:R-:W-:-:S13]  /*00b0*/  ISETP.GE.OR P0, PT, R19, R2, P0 ;  /* 0x000000021300720c */ /* 0x000fda0000706670 */
[----:B------:R-:W-:Y:S05]  /*00c0*/  @P0 EXIT ;  /* 0x000000000000094d */ /* 0x000fea0003800000 */
[----:B------:R-:W0:Y:S01]  /*00d0*/  LDC R2, c[0x0][0x3a0] ;  /* 0x0000e800ff027b82 */ /* 0x000e220000000800 */
[----:B------:R-:W1:Y:S01]  /*00e0*/  LDCU.64 UR4, c[0x0][0x358] ;  /* 0x00006b00ff0477ac */ /* 0x000e620008000a00 */
[----:B------:R-:W-:Y:S01]  /*00f0*/  HFMA2 R24, -RZ, RZ, 0, 0 ;  /* 0x00000000ff187431 */ /* 0x000fe200000001ff */
[----:B0-----:R-:W-:-:S13]  /*0100*/  ISETP.GE.AND P0, PT, R2, 0x1, PT ;  /* 0x000000010200780c */ /* 0x001fda0003f06270 */
[----:B-1----:R-:W-:Y:S05]  /*0110*/  @!P0 BRA `(.L_x_0) ;  /* 0x0000000400dc8947 */ /* 0x002fea0003800000 */
[C---:B------:R-:W-:Y:S01]  /*0120*/  ISETP.GE.U32.AND P1, PT, R2.reuse, 0x8, PT ;  /* 0x000000080200780c */ /* 0x040fe20003f26070 */
[----:B------:R-:W-:Y:S01]  /*0130*/  IMAD R20, R19, R2, RZ ;  /* 0x0000000213147224 */ /* 0x000fe200078e02ff */
[----:B------:R-:W-:Y:S02]  /*0140*/  LOP3.LUT R27, R2, 0x7, RZ, 0xc0, !PT ;  /* 0x00000007021b7812 */ /* 0x000fe400078ec0ff */
[----:B------:R-:W-:Y:S02]  /*0150*/  MOV R21, RZ ;  /* 0x000000ff00157202 */ /* 0x000fe40000000f00 */
[----:B------:R-:W-:Y:S02]  /*0160*/  ISETP.NE.AND P0, PT, R27, RZ, PT ;  /* 0x000000ff1b00720c */ /* 0x000fe40003f05270 */
[----:B------:R-:W-:-:S05]  /*0170*/  MOV R24, RZ ;  /* 0x000000ff00187202 */ /* 0x000fca0000000f00 */
[----:B------:R-:W-:Y:S06]  /*0180*/  @!P1 BRA `(.L_x_1) ;  /* 0x0000000000c09947 */ /* 0x000fec0003800000 */
[----:B------:R-:W0:Y:S01]  /*0190*/  LDC.64 R4, c[0x0][0x380] ;  /* 0x0000e000ff047b82 */ /* 0x000e220000000a00 */
[----:B------:R-:W-:Y:S02]  /*01a0*/  LOP3.LUT R21, R2, 0x7ffffff8, RZ, 0xc0, !PT ;  /* 0x7ffffff802157812 */ /* 0x000fe400078ec0ff */
[----:B------:R-:W-:Y:S02]  /*01b0*/  MOV R24, RZ ;  /* 0x000000ff00187202 */ /* 0x000fe40000000f00 */
[----:B------:R-:W-:Y:S02]  /*01c0*/  MOV R18, R0 ;  /* 0x0000000000127202 */ /* 0x000fe40000000f00 */
[----:B------:R-:W-:Y:S01]  /*01d0*/  IADD3 R22, PT, PT, -R21, RZ, RZ ;  /* 0x000000ff15167210 */ /* 0x000fe20007ffe1ff */
[----:B0-----:R-:W-:-:S03]  /*01e0*/  IMAD.WIDE.U32 R4, R20, 0x4, R4 ;  /* 0x0000000414047825 */ /* 0x001fc600078e0004 */
[----:B------:R-:W-:-:S04]  /*01f0*/  IADD3 R6, P1, PT, R4, 0x10, RZ ;  /* 0x0000001004067810 */ /* 0x000fc80007f3e0ff */
[----:B------:R-:W-:-:S09]  /*0200*/  IADD3.X R5, PT, PT, RZ, R5, RZ, P1, !PT ;  /* 0x00000005ff057210 */ /* 0x000fd20000ffe4ff */
.L_x_2:
[----:B------:R-:W0:Y:S01]  /*0210*/  LDC.64 R16, c[0x0][0x388] ;  /* 0x0000e200ff107b82 */ /* 0x000e220000000a00 */
[----:B------:R-:W-:-:S05]  /*0220*/  MOV R4, R6 ;  /* 0x0000000600047202 */ /* 0x000fca0000000f00 */
[----:B------:R-:W2:Y:S04]  /*0230*/  LDG.E R25, desc[UR4][R4.64+-0x10] ;  /* 0xfffff00404197981 */ /* 0x000ea8000c1e1900 */
[----:B------:R-:W3:Y:S04]  /*0240*/  LDG.E R23, desc[UR4][R4.64+-0xc] ;  /* 0xfffff40404177981 */ /* 0x000ee8000c1e1900 */
[----:B------:R-:W4:Y:S04]  /*0250*/  LDG.E R29, desc[UR4][R4.64+-0x8] ;  /* 0xfffff804041d7981 */ /* 0x000f28000c1e1900 */
[----:B------:R-:W5:Y:S01]  /*0260*/  LDG.E R28, desc[UR4][R4.64+-0x4] ;  /* 0xfffffc04041c7981 */ /* 0x000f62000c1e1900 */
[----:B0-----:R-:W-:-:S05]  /*0270*/  IMAD.WIDE R16, R18, 0x4, R16 ;  /* 0x0000000412107825 */ /* 0x001fca00078e0210 */
[----:B------:R0:W2:Y:S01]  /*0280*/  LDG.E R26, desc[UR4][R16.64] ;  /* 0x00000004101a7981 */ /* 0x0000a2000c1e1900 */
[----:B------:R-:W-:-:S04]  /*0290*/  IMAD.WIDE R14, R3, 0x4, R16 ;  /* 0x00000004030e7825 */ /* 0x000fc800078e0210 */
[C---:B------:R-:W-:Y:S02]  /*02a0*/  IMAD.WIDE R6, R3.reuse, 0x4, R14 ;  /* 0x0000000403067825 */ /* 0x040fe400078e020e */
[----:B------:R-:W3:Y:S02]  /*02b0*/  LDG.E R14, desc[UR4][R14.64] ;  /* 0x000000040e0e7981 */ /* 0x000ee4000c1e1900 */
[C---:B------:R-:W-:Y:S02]  /*02c0*/  IMAD.WIDE R10, R3.reuse, 0x4, R6 ;  /* 0x00000004030a7825 */ /* 0x040fe400078e0206 */
[----:B------:R-:W4:Y:S02]  /*02d0*/  LDG.E R6, desc[UR4][R6.64] ;  /* 0x0000000406067981 */ /* 0x000f24000c1e1900 */
[C---:B------:R-:W-:Y:S02]  /*02e0*/  IMAD.WIDE R8, R3.reuse, 0x4, R10 ;  /* 0x0000000403087825 */ /* 0x040fe400078e020a */
[----:B------:R-:W5:Y:S02]  /*02f0*/  LDG.E R10, desc[UR4][R10.64] ;  /* 0x000000040a0a7981 */ /* 0x000f64000c1e1900 */
[----:B------:R-:W-:-:S02]  /*0300*/  IMAD.WIDE R12, R3, 0x4, R8 ;  /* 0x00000004030c7825 */ /* 0x000fc400078e0208 */
[----:B------:R-:W5:Y:S04]  /*0310*/  LDG.E R7, desc[UR4][R4.64] ;  /* 0x0000000404077981 */ /* 0x000f68000c1e1900 */
[----:B------:R-:W5:Y:S01]  /*0320*/  LDG.E R8, desc[UR4][R8.64] ;  /* 0x0000000408087981 */ /* 0x000f62000c1e1900 */
[----:B0-----:R-:W-:-:S03]  /*0330*/  IMAD.WIDE R16, R3, 0x4, R12 ;  /* 0x0000000403107825 */ /* 0x001fc600078e020c */
[----:B------:R-:W5:Y:S04]  /*0340*/  LDG.E R12, desc[UR4][R12.64] ;  /* 0x000000040c0c7981 */ /* 0x000f68000c1e1900 */
[----:B------:R-:W5:Y:S04]  /*0350*/  LDG.E R15, desc[UR4][R16.64] ;  /* 0x00000004100f7981 */ /* 0x000f68000c1e1900 */
[----:B------:R-:W5:Y:S04]  /*0360*/  LDG.E R9, desc[UR4][R4.64+0x4] ;  /* 0x0000040404097981 */ /* 0x000f68000c1e1900 */
[----:B------:R-:W5:Y:S01]  /*0370*/  LDG.E R11, desc[UR4][R4.64+0xc] ;  /* 0x00000c04040b7981 */ /* 0x000f62000c1e1900 */
[----:B--2---:R-:W-:-:S02]  /*0380*/  IMAD R26, R25, R26, R24 ;  /* 0x0000001a191a7224 */ /* 0x004fc400078e0218 */
[----:B------:R-:W-:Y:S02]  /*0390*/  IMAD.WIDE R24, R3, 0x4, R16 ;  /* 0x0000000403187825 */ /* 0x000fe400078e0210 */
[----:B------:R0:W2:Y:S04]  /*03a0*/  LDG.E R16, desc[UR4][R4.64+0x8] ;  /* 0x0000080404107981 */ /* 0x0000a8000c1e1900 */
[----:B------:R-:W2:Y:S01]  /*03b0*/  LDG.E R24, desc[UR4][R24.64] ;  /* 0x0000000418187981 */ /* 0x000ea2000c1e1900 */
[----:B---3--:R-:W-:Y:S01]  /*03c0*/  IMAD R14, R23, R14, R26 ;  /* 0x0000000e170e7224 */ /* 0x008fe200078e021a */
[----:B------:R-:W-:-:S03]  /*03d0*/  IADD3 R22, PT, PT, R22, 0x8, RZ ;  /* 0x0000000816167810 */ /* 0x000fc60007ffe0ff */
[----:B----4-:R-:W-:Y:S01]  /*03e0*/  IMAD R29, R29, R6, R14 ;  /* 0x000000061d1d7224 */ /* 0x010fe200078e020e */
[----:B------:R-:W-:-:S03]  /*03f0*/  ISETP.NE.AND P1, PT, R22, RZ, PT ;  /* 0x000000ff1600720c */ /* 0x000fc60003f25270 */
[----:B-----5:R-:W-:Y:S01]  /*0400*/  IMAD R10, R28, R10, R29 ;  /* 0x0000000a1c0a7224 */ /* 0x020fe200078e021d */
[----:B------:R-:W-:-:S03]  /*0410*/  IADD3 R6, P2, PT, R4, 0x20, RZ ;  /* 0x0000002004067810 */ /* 0x000fc60007f5e0ff */
[----:B------:R-:W-:Y:S01]  /*0420*/  IMAD R7, R7, R8, R10 ;  /* 0x0000000807077224 */ /* 0x000fe200078e020a */
[----:B0-----:R-:W-:Y:S02]  /*0430*/  IADD3.X R5, PT, PT, RZ, R5, RZ, P2, !PT ;  /* 0x00000005ff057210 */ /* 0x001fe400017fe4ff */
[----:B------:R-:W-:Y:S01]  /*0440*/  LEA R18, R3, R18, 0x3 ;  /* 0x0000001203127211 */ /* 0x000fe200078e18ff */
[----:B------:R-:W-:-:S04]  /*0450*/  IMAD R7, R9, R12, R7 ;  /* 0x0000000c09077224 */ /* 0x000fc800078e0207 */
[----:B--2---:R-:W-:-:S04]  /*0460*/  IMAD R7, R16, R15, R7 ;  /* 0x0000000f10077224 */ /* 0x004fc800078e0207 */
[----:B------:R-:W-:Y:S01]  /*0470*/  IMAD R24, R11, R24, R7 ;  /* 0x000000180b187224 */ /* 0x000fe200078e0207 */
[----:B------:R-:W-:Y:S06]  /*0480*/  @P1 BRA `(.L_x_2) ;  /* 0xfffffffc00601947 */ /* 0x000fec000383ffff */
.L_x_1:
[----:B------:R-:W-:Y:S05]  /*0490*/  @!P0 BRA `(.L_x_0) ;  /* 0x0000000000fc8947 */ /* 0x000fea0003800000 */
[----:B------:R-:W-:Y:S02]  /*04a0*/  ISETP.GE.U32.AND P1, PT, R27, 0x4, PT ;  /* 0x000000041b00780c */ /* 0x000fe40003f26070 */
[----:B------:R-:W-:-:S04]  /*04b0*/  LOP3.LUT R16, R2, 0x3, RZ, 0xc0, !PT ;  /* 0x0000000302107812 */ /* 0x000fc800078ec0ff */
[----:B------:R-:W-:-:S07]  /*04c0*/  ISETP.NE.AND P0, PT, R16, RZ, PT ;  /* 0x000000ff1000720c */ /* 0x000fce0003f05270 */
[----:B------:R-:W-:Y:S06]  /*04d0*/  @!P1 BRA `(.L_x_3) ;  /* 0x00000000006c9947 */ /* 0x000fec0003800000 */
[----:B------:R-:W0:Y:S01]  /*04e0*/  LDC.64 R6, c[0x0][0x388] ;  /* 0x0000e200ff067b82 */ /* 0x000e220000000a00 */
[----:B------:R-:W1:Y:S01]  /*04f0*/  LDCU.64 UR6, c[0x0][0x380] ;  /* 0x00007000ff0677ac */ /* 0x000e620008000a00 */
[----:B------:R-:W-:Y:S01]  /*0500*/  IMAD R9, R21, R3, R0 ;  /* 0x0000000315097224 */ /* 0x000fe200078e0200 */
[CC--:B------:R-:W-:Y:S02]  /*0510*/  IADD3 R5, PT, PT, R20.reuse, R21.reuse, RZ ;  /* 0x0000001514057210 */ /* 0x0c0fe40007ffe0ff */
[----:B------:R-:W-:-:S03]  /*0520*/  IADD3 R10, P1, PT, R20, R21, RZ ;  /* 0x00000015140a7210 */ /* 0x000fc60007f3e0ff */
[----:B------:R-:W2:Y:S01]  /*0530*/  LDC.64 R14, c[0x0][0x380] ;  /* 0x0000e000ff0e7b82 */ /* 0x000ea20000000a00 */
[----:B0-----:R-:W-:-:S04]  /*0540*/  IMAD.WIDE R6, R9, 0x4, R6 ;  /* 0x0000000409067825 */ /* 0x001fc800078e0206 */
[----:B------:R-:W-:Y:S02]  /*0550*/  IMAD.WIDE R8, R3, 0x4, R6 ;  /* 0x0000000403087825 */ /* 0x000fe400078e0206 */
[----:B------:R-:W3:Y:S02]  /*0560*/  LDG.E R6, desc[UR4][R6.64] ;  /* 0x0000000406067981 */ /* 0x000ee4000c1e1900 */
[----:B--2---:R-:W-:Y:S01]  /*0570*/  IMAD.WIDE.U32 R14, R5, 0x4, R14 ;  /* 0x00000004050e7825 */ /* 0x004fe200078e000e */
[----:B------:R-:W-:Y:S02]  /*0580*/  IADD3.X R5, PT, PT, RZ, RZ, RZ, P1, !PT ;  /* 0x000000ffff057210 */ /* 0x000fe40000ffe4ff */
[----:B-1----:R-:W-:-:S03]  /*0590*/  LEA R4, P1, R10, UR6, 0x2 ;  /* 0x000000060a047c11 */ /* 0x002fc6000f8210ff */
[----:B------:R-:W3:Y:S01]  /*05a0*/  LDG.E R15, desc[UR4][R14.64] ;  /* 0x000000040e0f7981 */ /* 0x000ee2000c1e1900 */
[----:B------:R-:W-:Y:S01]  /*05b0*/  LEA.HI.X R5, R10, UR7, R5, 0x2, P1 ;  /* 0x000000070a057c11 */ /* 0x000fe200088f1405 */
[C---:B------:R-:W-:Y:S02]  /*05c0*/  IMAD.WIDE R10, R3.reuse, 0x4, R8 ;  /* 0x00000004030a7825 */ /* 0x040fe400078e0208 */
[----:B------:R-:W2:Y:S04]  /*05d0*/  LDG.E R8, desc[UR4][R8.64] ;  /* 0x0000000408087981 */ /* 0x000ea8000c1e1900 */
[----:B------:R-:W2:Y:S01]  /*05e0*/  LDG.E R17, desc[UR4][R4.64+0x4] ;  /* 0x0000040404117981 */ /* 0x000ea2000c1e1900 */
[----:B------:R-:W-:-:S03]  /*05f0*/  IMAD.WIDE R12, R3, 0x4, R10 ;  /* 0x00000004030c7825 */ /* 0x000fc600078e020a */
[----:B------:R-:W4:Y:S04]  /*0600*/  LDG.E R22, desc[UR4][R10.64] ;  /* 0x000000040a167981 */ /* 0x000f28000c1e1900 */
[----:B------:R-:W4:Y:S04]  /*0610*/  LDG.E R18, desc[UR4][R4.64+0x8] ;  /* 0x0000080404127981 */ /* 0x000f28000c1e1900 */
[----:B------:R-:W5:Y:S04]  /*0620*/  LDG.E R26, desc[UR4][R4.64+0xc] ;  /* 0x00000c04041a7981 */ /* 0x000f68000c1e1900 */
[----:B------:R-:W5:Y:S01]  /*0630*/  LDG.E R12, desc[UR4][R12.64] ;  /* 0x000000040c0c7981 */ /* 0x000f62000c1e1900 */
[----:B------:R-:W-:Y:S01]  /*0640*/  IADD3 R21, PT, PT, R21, 0x4, RZ ;  /* 0x0000000415157810 */ /* 0x000fe20007ffe0ff */
[----:B---3--:R-:W-:-:S04]  /*0650*/  IMAD R24, R15, R6, R24 ;  /* 0x000000060f187224 */ /* 0x008fc800078e0218 */
[----:B--2---:R-:W-:-:S04]  /*0660*/  IMAD R17, R17, R8, R24 ;  /* 0x0000000811117224 */ /* 0x004fc800078e0218 */
[----:B----4-:R-:W-:-:S04]  /*0670*/  IMAD R17, R18, R22, R17 ;  /* 0x0000001612117224 */ /* 0x010fc800078e0211 */
[----:B-----5:R-:W-:-:S07]  /*0680*/  IMAD R24, R26, R12, R17 ;  /* 0x0000000c1a187224 */ /* 0x020fce00078e0211 */
.L_x_3:
[----:B------:R-:W-:Y:S05]  /*0690*/  @!P0 BRA `(.L_x_0) ;  /* 0x00000000007c8947 */ /* 0x000fea0003800000 */
[----:B------:R-:W-:Y:S01]  /*06a0*/  ISETP.NE.AND P1, PT, R16, 0x1, PT ;  /* 0x000000011000780c */ /* 0x000fe20003f25270 */
[----:B------:R-:W0:Y:S01]  /*06b0*/  LDC.64 R12, c[0x0][0x380] ;  /* 0x0000e000ff0c7b82 */ /* 0x000e220000000a00 */
[----:B------:R-:W-:-:S04]  /*06c0*/  LOP3.LUT R2, R2, 0x1, RZ, 0xc0, !PT ;  /* 0x0000000102027812 */ /* 0x000fc800078ec0ff */
[----:B------:R-:W-:-:S03]  /*06d0*/  ISETP.NE.U32.AND P0, PT, R2, 0x1, PT ;  /* 0x000000010200780c */ /* 0x000fc60003f05070 */
[----:B------:R-:W1:Y:S04]  /*06e0*/  LDC.64 R10, c[0x0][0x388] ;  /* 0x0000e200ff0a7b82 */ /* 0x000e680000000a00 */
[CC--:B------:R-:W-:Y:S02]  /*06f0*/  @P1 IADD3 R15, PT, PT, R20.reuse, R21.reuse, RZ ;  /* 0x00000015140f1210 */ /* 0x0c0fe40007ffe0ff */
[----:B------:R-:W-:Y:S02]  /*0700*/  @P1 IADD3 R2, P2, PT, R20, R21, RZ ;  /* 0x0000001514021210 */ /* 0x000fe40007f5e0ff */
[----:B------:R-:W2:Y:S02]  /*0710*/  @P1 LDC.64 R4, c[0x0][0x380] ;  /* 0x0000e000ff041b82 */ /* 0x000ea40000000a00 */
[----:B------:R-:W-:-:S06]  /*0720*/  @P1 IADD3.X R14, PT, PT, RZ, RZ, RZ, P2, !PT ;  /* 0x000000ffff0e1210 */ /* 0x000fcc00017fe4ff */
[----:B------:R-:W3:Y:S01]  /*0730*/  LDC.64 R6, c[0x0][0x380] ;  /* 0x0000e000ff067b82 */ /* 0x000ee20000000a00 */
[----:B0-----:R-:W-:-:S04]  /*0740*/  @P1 IMAD.WIDE.U32 R12, R15, 0x4, R12 ;  /* 0x000000040f0c1825 */ /* 0x001fc800078e000c */
[C---:B------:R-:W-:Y:S01]  /*0750*/  @P1 IMAD R15, R21.reuse, R3, R0 ;  /* 0x00000003150f1224 */ /* 0x040fe200078e0200 */
[----:B------:R-:W-:Y:S01]  /*0760*/  @P1 IADD3 R21, PT, PT, R21, 0x2, RZ ;  /* 0x0000000215151810 */ /* 0x000fe20007ffe0ff */
[----:B------:R-:W4:Y:S01]  /*0770*/  @P1 LDG.E R13, desc[UR4][R12.64] ;  /* 0x000000040c0d1981 */ /* 0x000f22000c1e1900 */
[----:B------:R-:W0:Y:S01]  /*0780*/  LDC.64 R8, c[0x0][0x388] ;  /* 0x0000e200ff087b82 */ /* 0x000e220000000a00 */
[----:B-1----:R-:W-:Y:S01]  /*0790*/  @P1 IMAD.WIDE R10, R15, 0x4, R10 ;  /* 0x000000040f0a1825 */ /* 0x002fe200078e020a */
[----:B------:R-:W-:Y:S02]  /*07a0*/  @!P0 IADD3 R17, PT, PT, R20, R21, RZ ;  /* 0x0000001514118210 */ /* 0x000fe40007ffe0ff */
[----:B--2---:R-:W-:Y:S01]  /*07b0*/  @P1 LEA R4, P2, R2, R4, 0x2 ;  /* 0x0000000402041211 */ /* 0x004fe200078410ff */
[----:B------:R-:W-:-:S03]  /*07c0*/  @!P0 IMAD R21, R21, R3, R0 ;  /* 0x0000000315158224 */ /* 0x000fc600078e0200 */
[----:B------:R-:W-:Y:S01]  /*07d0*/  @P1 LEA.HI.X R5, R2, R5, R14, 0x2, P2 ;  /* 0x0000000502051211 */ /* 0x000fe200010f140e */
[----:B------:R-:W-:Y:S01]  /*07e0*/  @P1 IMAD.WIDE R14, R3, 0x4, R10 ;  /* 0x00000004030e1825 */ /* 0x000fe200078e020a */
[----:B------:R-:W4:Y:S03]  /*07f0*/  @P1 LDG.E R2, desc[UR4][R10.64] ;  /* 0x000000040a021981 */ /* 0x000f26000c1e1900 */
[----:B---3--:R-:W-:Y:S01]  /*0800*/  @!P0 IMAD.WIDE.U32 R6, R17, 0x4, R6 ;  /* 0x0000000411068825 */ /* 0x008fe200078e0006 */
[----:B------:R-:W2:Y:S04]  /*0810*/  @P1 LDG.E R5, desc[UR4][R4.64+0x4] ;  /* 0x0000040404051981 */ /* 0x000ea8000c1e1900 */
[----:B------:R-:W2:Y:S01]  /*0820*/  @P1 LDG.E R14, desc[UR4][R14.64] ;  /* 0x000000040e0e1981 */ /* 0x000ea2000c1e1900 */
[----:B0-----:R-:W-:-:S03]  /*0830*/  @!P0 IMAD.WIDE R8, R21, 0x4, R8 ;  /* 0x0000000415088825 */ /* 0x001fc600078e0208 */
[----:B------:R-:W3:Y:S04]  /*0840*/  @!P0 LDG.E R7, desc[UR4][R6.64] ;  /* 0x0000000406078981 */ /* 0x000ee8000c1e1900 */
[----:B------:R-:W3:Y:S01]  /*0850*/  @!P0 LDG.E R8, desc[UR4][R8.64] ;  /* 0x0000000408088981 */ /* 0x000ee2000c1e1900 */
[----:B----4-:R-:W-:-:S04]  /*0860*/  @P1 IMAD R2, R13, R2, R24 ;  /* 0x000000020d021224 */ /* 0x010fc800078e0218 */
[----:B--2---:R-:W-:-:S04]  /*0870*/  @P1 IMAD R24, R5, R14, R2 ;  /* 0x0000000e05181224 */ /* 0x004fc800078e0202 */
[----:B---3--:R-:W-:-:S07]  /*0880*/  @!P0 IMAD R24, R7, R8, R24 ;  /* 0x0000000807188224 */ /* 0x008fce00078e0218 */
.L_x_0:
[----:B------:R-:W0:Y:S01]  /*0890*/  LDC.64 R4, c[0x0][0x390] ;  /* 0x0000e400ff047b82 */ /* 0x000e220000000a00 */
[----:B------:R-:W-:-:S04]  /*08a0*/  IMAD R3, R19, R3, R0 ;  /* 0x0000000313037224 */ /* 0x000fc800078e0200 */
[----:B0-----:R-:W-:-:S05]  /*08b0*/  IMAD.WIDE R2, R3, 0x4, R4 ;  /* 0x0000000403027825 */ /* 0x001fca00078e0204 */
[----:B------:R-:W-:Y:S01]  /*08c0*/  STG.E desc[UR4][R2.64], R24 ;  /* 0x0000001802007986 */ /* 0x000fe2000c101904 */
[----:B------:R-:W-:Y:S05]  /*08d0*/  EXIT ;  /* 0x000000000000794d */ /* 0x000fea0003800000 */
.L_x_4:
[----:B------:R-:W-:-:S00]  /*08e0*/  BRA `(.L_x_4) ;  /* 0xfffffffc00fc7947 */ /* 0x000fc0000383ffff */
[----:B------:R-:W-:-:S00]  /*08f0*/  NOP ;  /* 0x0000000000007918 */ /* 0x000fc00000000000 */
        /* <DEDUP_REMOVED lines=8> */
.L_x_5:


//--------------------- .nv.shared.reserved.0     --------------------------
	.section	.nv.shared.reserved.0,"aw",@nobits
	.weak		__nv_reservedSMEM_offset_0_alias
	.size		__nv_reservedSMEM_offset_0_alias, 0, 64
	.other		__nv_reservedSMEM_offset_0_alias,@"STO_CUDA_RESERVED_SHARED STV_DEFAULT"
__nv_reservedSMEM_offset_0_alias:
	.zero		0
	.zero		64


//--------------------- .nv.constant0._Z9matrixmulPiS_S_iii --------------------------
	.section	.nv.constant0._Z9matrixmulPiS_S_iii,"a",@progbits
	.sectionflags	@""
	.align	4
.nv.constant0._Z9matrixmulPiS_S_iii:
	.zero		932


//--------------------- SYMBOLS --------------------------

	.type		.nv.reservedSmem.offset0,@object
	.size		.nv.reservedSmem.offset0,0x4
